//
// Generated by NVIDIA NVVM Compiler
//
// Compiler Build ID: CL-36424714
// Cuda compilation tools, release 13.0, V13.0.88
// Based on NVVM 20.0.0
//

.version 9.0
.target sm_100
.address_size 64

	// .globl	_Z6kernelPiPcS0_iiiS_
.extern .func  (.param .b32 func_retval0) vprintf
(
	.param .b64 vprintf_param_0,
	.param .b64 vprintf_param_1
)
;
.extern .func free
(
	.param .b64 free_param_0
)
;
.global .align 1 .b8 $str[4] = {37, 100, 10};
.global .align 1 .b8 $str$1[16] = {37, 100, 32, 101, 120, 101, 99, 117, 116, 101, 100, 32, 37, 100, 10};

.visible .entry _Z6kernelPiPcS0_iiiS_(
	.param .u64 .ptr .align 1 _Z6kernelPiPcS0_iiiS__param_0,
	.param .u64 .ptr .align 1 _Z6kernelPiPcS0_iiiS__param_1,
	.param .u64 .ptr .align 1 _Z6kernelPiPcS0_iiiS__param_2,
	.param .u32 _Z6kernelPiPcS0_iiiS__param_3,
	.param .u32 _Z6kernelPiPcS0_iiiS__param_4,
	.param .u32 _Z6kernelPiPcS0_iiiS__param_5,
	.param .u64 .ptr .align 1 _Z6kernelPiPcS0_iiiS__param_6
)
{
	.local .align 8 .b8 	__local_depot0[16];
	.reg .b64 	%SP;
	.reg .b64 	%SPL;
	.reg .pred 	%p<26>;
	.reg .b16 	%rs<15>;
	.reg .b32 	%r<129>;
	.reg .b64 	%rd<67>;

	mov.u64 	%SPL, __local_depot0;
	cvta.local.u64 	%SP, %SPL;
	ld.param.u64 	%rd10, [_Z6kernelPiPcS0_iiiS__param_1];
	ld.param.u64 	%rd12, [_Z6kernelPiPcS0_iiiS__param_2];
	ld.param.u32 	%r36, [_Z6kernelPiPcS0_iiiS__param_3];
	ld.param.u32 	%r37, [_Z6kernelPiPcS0_iiiS__param_4];
	ld.param.u32 	%r38, [_Z6kernelPiPcS0_iiiS__param_5];
	ld.param.u64 	%rd11, [_Z6kernelPiPcS0_iiiS__param_6];
	cvta.to.global.u64 	%rd1, %rd11;
	cvta.to.global.u64 	%rd2, %rd12;
	add.u64 	%rd13, %SP, 0;
	add.u64 	%rd3, %SPL, 0;
	mov.u32 	%r39, %ctaid.x;
	mov.u32 	%r40, %ntid.x;
	mov.u32 	%r41, %tid.x;
	mad.lo.s32 	%r1, %r39, %r40, %r41;
	add.s32 	%r42, %r38, -1;
	setp.ge.s32 	%p1, %r1, %r42;
	@%p1 bra 	$L__BB0_16;
	add.u64 	%rd14, %SP, 8;
	add.u64 	%rd15, %SPL, 8;
	st.local.v2.u32 	[%rd15], {%r1, %r38};
	mov.u64 	%rd16, $str$1;
	cvta.global.u64 	%rd17, %rd16;
	{ // callseq 0, 0
	.param .b64 param0;
	st.param.b64 	[param0], %rd17;
	.param .b64 param1;
	st.param.b64 	[param1], %rd14;
	.param .b32 retval0;
	call.uni (retval0), 
	vprintf, 
	(
	param0, 
	param1
	);
	ld.param.b32 	%r44, [retval0];
	} // callseq 0
	setp.eq.s32 	%p2, %r36, 0;
	setp.eq.s32 	%p3, %r37, 0;
	mov.b32 	%r128, -1;
	or.pred  	%p4, %p2, %p3;
	@%p4 bra 	$L__BB0_15;
	mov.b32 	%r46, 1;
	st.local.u32 	[%rd3], %r46;
	mov.u64 	%rd18, $str;
	cvta.global.u64 	%rd19, %rd18;
	{ // callseq 1, 0
	.param .b64 param0;
	st.param.b64 	[param0], %rd19;
	.param .b64 param1;
	st.param.b64 	[param1], %rd13;
	.param .b32 retval0;
	call.uni (retval0), 
	vprintf, 
	(
	param0, 
	param1
	);
	ld.param.b32 	%r47, [retval0];
	} // callseq 1
	add.s32 	%r2, %r36, 1;
	min.s32 	%r49, %r36, %r37;
	setp.lt.s32 	%p5, %r49, 1;
	@%p5 bra 	$L__BB0_14;
	and.b32  	%r3, %r37, 3;
	and.b32  	%r4, %r37, 1;
	and.b32  	%r51, %r37, 2147483644;
	neg.s32 	%r5, %r51;
	shl.b32 	%r6, %r36, 2;
	shl.b32 	%r7, %r36, 1;
	mul.lo.s32 	%r8, %r36, 3;
	cvta.to.global.u64 	%rd4, %rd10;
	mov.b32 	%r118, 1;
	mul.wide.s32 	%rd52, %r2, 4;
	add.s64 	%rd6, %rd2, 1;
$L__BB0_4:
	mov.u32 	%r9, %r118;
	setp.lt.u32 	%p6, %r37, 4;
	cvt.s64.s32 	%rd21, %r9;
	add.s64 	%rd5, %rd4, %rd21;
	mov.b32 	%r127, 1;
	@%p6 bra 	$L__BB0_8;
	add.s32 	%r123, %r36, %r9;
	add.s32 	%r122, %r7, %r9;
	add.s32 	%r121, %r8, %r9;
	add.s32 	%r120, %r6, %r9;
	add.s32 	%r119, %r9, 2;
	mov.b32 	%r124, 0;
	mov.u64 	%rd66, %rd6;
	mov.u32 	%r125, %r5;
$L__BB0_6:
	.pragma "nounroll";
	ld.global.u8 	%rs1, [%rd5+-1];
	ld.global.u8 	%rs2, [%rd66+-1];
	setp.ne.s16 	%p7, %rs1, %rs2;
	selp.u32 	%r54, 1, 0, %p7;
	add.s32 	%r55, %r119, -2;
	mul.wide.s32 	%rd22, %r55, 4;
	add.s64 	%rd23, %rd1, %rd22;
	ld.global.u32 	%r56, [%rd23];
	add.s32 	%r57, %r123, 1;
	mul.wide.s32 	%rd24, %r2, 4;
	add.s64 	%rd25, %rd23, %rd24;
	ld.global.u32 	%r58, [%rd25+-4];
	min.s32 	%r59, %r58, %r56;
	add.s32 	%r60, %r59, 1;
	ld.global.u32 	%r61, [%rd23+-4];
	add.s32 	%r62, %r61, %r54;
	setp.gt.s32 	%p8, %r62, %r59;
	selp.b32 	%r63, %r60, %r62, %p8;
	mul.wide.u32 	%rd26, %r57, 4;
	add.s64 	%rd27, %rd1, %rd26;
	st.global.u32 	[%rd27], %r63;
	ld.global.u8 	%rs3, [%rd5+-1];
	ld.global.u8 	%rs4, [%rd66];
	setp.ne.s16 	%p9, %rs3, %rs4;
	selp.u32 	%r64, 1, 0, %p9;
	add.s32 	%r65, %r122, 2;
	add.s64 	%rd28, %rd25, %rd24;
	ld.global.u32 	%r66, [%rd28+-4];
	min.s32 	%r67, %r66, %r63;
	add.s32 	%r68, %r67, 1;
	add.s32 	%r69, %r58, %r64;
	setp.gt.s32 	%p10, %r69, %r67;
	selp.b32 	%r70, %r68, %r69, %p10;
	mul.wide.u32 	%rd29, %r65, 4;
	add.s64 	%rd30, %rd1, %rd29;
	st.global.u32 	[%rd30], %r70;
	ld.global.u8 	%rs5, [%rd5+-1];
	ld.global.u8 	%rs6, [%rd66+1];
	setp.ne.s16 	%p11, %rs5, %rs6;
	selp.u32 	%r71, 1, 0, %p11;
	add.s32 	%r72, %r121, 3;
	add.s64 	%rd31, %rd28, %rd24;
	ld.global.u32 	%r73, [%rd31+-4];
	min.s32 	%r74, %r73, %r70;
	add.s32 	%r75, %r74, 1;
	add.s32 	%r76, %r66, %r71;
	setp.gt.s32 	%p12, %r76, %r74;
	selp.b32 	%r77, %r75, %r76, %p12;
	mul.wide.u32 	%rd32, %r72, 4;
	add.s64 	%rd33, %rd1, %rd32;
	st.global.u32 	[%rd33], %r77;
	ld.global.u8 	%rs7, [%rd5+-1];
	ld.global.u8 	%rs8, [%rd66+2];
	setp.ne.s16 	%p13, %rs7, %rs8;
	selp.u32 	%r78, 1, 0, %p13;
	add.s32 	%r79, %r120, 4;
	add.s64 	%rd34, %rd31, %rd24;
	ld.global.u32 	%r80, [%rd34+-4];
	min.s32 	%r81, %r80, %r77;
	add.s32 	%r82, %r81, 1;
	add.s32 	%r83, %r73, %r78;
	setp.gt.s32 	%p14, %r83, %r81;
	selp.b32 	%r84, %r82, %r83, %p14;
	mul.wide.u32 	%rd35, %r79, 4;
	add.s64 	%rd36, %rd1, %rd35;
	st.global.u32 	[%rd36], %r84;
	add.s32 	%r125, %r125, 4;
	add.s32 	%r124, %r124, 4;
	add.s64 	%rd66, %rd66, 4;
	add.s32 	%r85, %r6, 4;
	add.s32 	%r123, %r123, %r85;
	add.s32 	%r122, %r122, %r85;
	add.s32 	%r121, %r121, %r85;
	add.s32 	%r120, %r120, %r85;
	add.s32 	%r119, %r119, %r85;
	setp.ne.s32 	%p15, %r125, 0;
	@%p15 bra 	$L__BB0_6;
	add.s32 	%r127, %r124, 1;
$L__BB0_8:
	setp.eq.s32 	%p16, %r3, 0;
	@%p16 bra 	$L__BB0_13;
	setp.eq.s32 	%p17, %r3, 1;
	@%p17 bra 	$L__BB0_11;
	ld.global.u8 	%rs9, [%rd5+-1];
	add.s32 	%r86, %r127, -1;
	cvt.s64.s32 	%rd37, %r127;
	add.s64 	%rd38, %rd2, %rd37;
	ld.global.u8 	%rs10, [%rd38+-1];
	setp.ne.s16 	%p18, %rs9, %rs10;
	selp.u32 	%r87, 1, 0, %p18;
	mad.lo.s32 	%r88, %r86, %r2, %r9;
	mul.wide.s32 	%rd39, %r88, 4;
	add.s64 	%rd40, %rd1, %rd39;
	ld.global.u32 	%r89, [%rd40];
	add.s32 	%r90, %r88, %r2;
	add.s64 	%rd42, %rd40, %rd52;
	ld.global.u32 	%r91, [%rd42+-4];
	min.s32 	%r92, %r91, %r89;
	add.s32 	%r93, %r92, 1;
	ld.global.u32 	%r94, [%rd40+-4];
	add.s32 	%r95, %r94, %r87;
	setp.gt.s32 	%p19, %r95, %r92;
	selp.b32 	%r96, %r93, %r95, %p19;
	mul.wide.u32 	%rd43, %r90, 4;
	add.s64 	%rd44, %rd1, %rd43;
	st.global.u32 	[%rd44], %r96;
	ld.global.u8 	%rs11, [%rd5+-1];
	ld.global.u8 	%rs12, [%rd38];
	setp.ne.s16 	%p20, %rs11, %rs12;
	selp.u32 	%r97, 1, 0, %p20;
	add.s32 	%r98, %r90, %r2;
	add.s64 	%rd45, %rd42, %rd52;
	ld.global.u32 	%r99, [%rd45+-4];
	min.s32 	%r100, %r99, %r96;
	add.s32 	%r101, %r100, 1;
	add.s32 	%r102, %r91, %r97;
	setp.gt.s32 	%p21, %r102, %r100;
	selp.b32 	%r103, %r101, %r102, %p21;
	mul.wide.u32 	%rd46, %r98, 4;
	add.s64 	%rd47, %rd1, %rd46;
	st.global.u32 	[%rd47], %r103;
	add.s32 	%r127, %r127, 2;
$L__BB0_11:
	setp.eq.s32 	%p22, %r4, 0;
	@%p22 bra 	$L__BB0_13;
	ld.global.u8 	%rs13, [%rd5+-1];
	add.s32 	%r104, %r127, -1;
	cvt.s64.s32 	%rd48, %r127;
	add.s64 	%rd49, %rd2, %rd48;
	ld.global.u8 	%rs14, [%rd49+-1];
	setp.ne.s16 	%p23, %rs13, %rs14;
	selp.u32 	%r105, 1, 0, %p23;
	mad.lo.s32 	%r106, %r104, %r2, %r9;
	mul.wide.s32 	%rd50, %r106, 4;
	add.s64 	%rd51, %rd1, %rd50;
	ld.global.u32 	%r107, [%rd51];
	add.s32 	%r108, %r106, %r2;
	add.s64 	%rd53, %rd51, %rd52;
	ld.global.u32 	%r109, [%rd53+-4];
	min.s32 	%r110, %r109, %r107;
	add.s32 	%r111, %r110, 1;
	ld.global.u32 	%r112, [%rd51+-4];
	add.s32 	%r113, %r112, %r105;
	setp.gt.s32 	%p24, %r113, %r110;
	selp.b32 	%r114, %r111, %r113, %p24;
	mul.wide.u32 	%rd54, %r108, 4;
	add.s64 	%rd55, %rd1, %rd54;
	st.global.u32 	[%rd55], %r114;
$L__BB0_13:
	add.s32 	%r118, %r9, 1;
	setp.ne.s32 	%p25, %r9, %r36;
	@%p25 bra 	$L__BB0_4;
$L__BB0_14:
	mad.lo.s32 	%r115, %r2, %r37, %r2;
	mul.wide.s32 	%rd56, %r115, 4;
	add.s64 	%rd57, %rd1, %rd56;
	ld.global.u32 	%r128, [%rd57+-4];
	add.u64 	%rd58, %SP, 0;
	add.u64 	%rd59, %SPL, 0;
	st.local.u32 	[%rd59], %r128;
	mov.u64 	%rd60, $str;
	cvta.global.u64 	%rd61, %rd60;
	{ // callseq 2, 0
	.param .b64 param0;
	st.param.b64 	[param0], %rd61;
	.param .b64 param1;
	st.param.b64 	[param1], %rd58;
	.param .b32 retval0;
	call.uni (retval0), 
	vprintf, 
	(
	param0, 
	param1
	);
	ld.param.b32 	%r116, [retval0];
	} // callseq 2
	{ // callseq 3, 0
	.param .b64 param0;
	st.param.b64 	[param0], %rd11;
	call.uni 
	free, 
	(
	param0
	);
	} // callseq 3
$L__BB0_15:
	ld.param.u64 	%rd65, [_Z6kernelPiPcS0_iiiS__param_0];
	cvta.to.global.u64 	%rd62, %rd65;
	mul.wide.s32 	%rd63, %r1, 4;
	add.s64 	%rd64, %rd62, %rd63;
	st.global.u32 	[%rd64], %r128;
$L__BB0_16:
	ret;

}


// ===== COMPILED SASS (sm_100) =====

	.target	sm_100

	.elftype	@"ET_EXEC"


//--------------------- .note.nv.tkinfo           --------------------------
	.section	.note.nv.tkinfo,"",@"SHT_NOTE"
	.sectionflags	@"SHF_NOTE_NV_TKINFO"
	.tkinfo
        /*0018*/ 	.word	0x00000002
        /*0030*/ 	.string	""
        /*0030*/ 	.string	"ptxas"
        /*0030*/ 	.string	"Cuda compilation tools, release 13.0, V13.0.88"
        /*0030*/ 	.string	"Build cuda_13.0.r13.0/compiler.36424714_0"
        /*0030*/ 	.string	"-arch sm_100 -m 64 "



//--------------------- .note.nv.cuinfo           --------------------------
	.section	.note.nv.cuinfo,"",@"SHT_NOTE"
	.sectionflags	@"SHF_NOTE_NV_CUINFO"
        /*0018*/ 	.short	0x0002
        /*001a*/ 	.short	0x0064
        /*001c*/ 	.short	0x0082
	.zero		2


//--------------------- .nv.info                  --------------------------
	.section	.nv.info,"",@"SHT_CUDA_INFO"
	.align	4


	//----- nvinfo : EIATTR_REGCOUNT
	.align		4
        /*0000*/ 	.byte	0x04, 0x2f
        /*0002*/ 	.short	(.L_3 - .L_2)
	.align		4
.L_2:
        /*0004*/ 	.word	index@(_Z6kernelPiPcS0_iiiS_)
        /*0008*/ 	.word	0x00000025


	//----- nvinfo : EIATTR_FRAME_SIZE
	.align		4
.L_3:
        /*000c*/ 	.byte	0x04, 0x11
        /*000e*/ 	.short	(.L_5 - .L_4)
	.align		4
.L_4:
        /*0010*/ 	.word	index@(_Z6kernelPiPcS0_iiiS_)
        /*0014*/ 	.word	0x00000010


	//----- nvinfo : EIATTR_MIN_STACK_SIZE
	.align		4
.L_5:
        /*0018*/ 	.byte	0x04, 0x12
        /*001a*/ 	.short	(.L_7 - .L_6)
	.align		4
.L_6:
        /*001c*/ 	.word	index@(_Z6kernelPiPcS0_iiiS_)
        /*0020*/ 	.word	0x00000010
.L_7:


//--------------------- .nv.compat                --------------------------
	.section	.nv.compat,"",@"SHT_CUDA_COMPAT_INFO"
	.align	4
        /*0000*/ 	.byte	0x02, 0x09, 0x00, 0x00, 0x02, 0x02, 0x01, 0x00, 0x02, 0x05, 0x05, 0x00, 0x03, 0x07, 0x01, 0x01
        /*0010*/ 	.byte	0x02, 0x03, 0x00, 0x00, 0x02, 0x06, 0x01, 0x00, 0x04, 0x0b, 0x08, 0x00, 0x09, 0x00, 0x00, 0x00
        /*0020*/ 	.byte	0x00, 0x00, 0x00, 0x00


//--------------------- .nv.info._Z6kernelPiPcS0_iiiS_ --------------------------
	.section	.nv.info._Z6kernelPiPcS0_iiiS_,"",@"SHT_CUDA_INFO"
	.sectionflags	@""
	.align	4


	//----- nvinfo : EIATTR_CUDA_API_VERSION
	.align		4
        /*0000*/ 	.byte	0x04, 0x37
        /*0002*/ 	.short	(.L_9 - .L_8)
.L_8:
        /*0004*/ 	.word	0x00000082


	//----- nvinfo : EIATTR_KPARAM_INFO
	.align		4
.L_9:
        /*0008*/ 	.byte	0x04, 0x17
        /*000a*/ 	.short	(.L_11 - .L_10)
.L_10:
        /*000c*/ 	.word	0x00000000
        /*0010*/ 	.short	0x0006
        /*0012*/ 	.short	0x0028
        /*0014*/ 	.byte	0x00, 0xf5, 0x21, 0x00


	//----- nvinfo : EIATTR_KPARAM_INFO
	.align		4
.L_11:
        /*0018*/ 	.byte	0x04, 0x17
        /*001a*/ 	.short	(.L_13 - .L_12)
.L_12:
        /*001c*/ 	.word	0x00000000
        /*0020*/ 	.short	0x0005
        /*0022*/ 	.short	0x0020
        /*0024*/ 	.byte	0x00, 0xf0, 0x11, 0x00


	//----- nvinfo : EIATTR_KPARAM_INFO
	.align		4
.L_13:
        /*0028*/ 	.byte	0x04, 0x17
        /*002a*/ 	.short	(.L_15 - .L_14)
.L_14:
        /*002c*/ 	.word	0x00000000
        /*0030*/ 	.short	0x0004
        /*0032*/ 	.short	0x001c
        /*0034*/ 	.byte	0x00, 0xf0, 0x11, 0x00


	//----- nvinfo : EIATTR_KPARAM_INFO
	.align		4
.L_15:
        /*0038*/ 	.byte	0x04, 0x17
        /*003a*/ 	.short	(.L_17 - .L_16)
.L_16:
        /*003c*/ 	.word	0x00000000
        /*0040*/ 	.short	0x0003
        /*0042*/ 	.short	0x0018
        /*0044*/ 	.byte	0x00, 0xf0, 0x11, 0x00


	//----- nvinfo : EIATTR_KPARAM_INFO
	.align		4
.L_17:
        /*0048*/ 	.byte	0x04, 0x17
        /*004a*/ 	.short	(.L_19 - .L_18)
.L_18:
        /*004c*/ 	.word	0x00000000
        /*0050*/ 	.short	0x0002
        /*0052*/ 	.short	0x0010
        /*0054*/ 	.byte	0x00, 0xf5, 0x21, 0x00


	//----- nvinfo : EIATTR_KPARAM_INFO
	.align		4
.L_19:
        /*0058*/ 	.byte	0x04, 0x17
        /*005a*/ 	.short	(.L_21 - .L_20)
.L_20:
        /*005c*/ 	.word	0x00000000
        /*0060*/ 	.short	0x0001
        /*0062*/ 	.short	0x0008
        /*0064*/ 	.byte	0x00, 0xf5, 0x21, 0x00


	//----- nvinfo : EIATTR_KPARAM_INFO
	.align		4
.L_21:
        /*0068*/ 	.byte	0x04, 0x17
        /*006a*/ 	.short	(.L_23 - .L_22)
.L_22:
        /*006c*/ 	.word	0x00000000
        /*0070*/ 	.short	0x0000
        /*0072*/ 	.short	0x0000
        /*0074*/ 	.byte	0x00, 0xf5, 0x21, 0x00


	//----- nvinfo : EIATTR_SPARSE_MMA_MASK
	.align		4
.L_23:
        /*0078*/ 	.byte	0x03, 0x50
        /*007a*/ 	.short	0x0000


	//----- nvinfo : EIATTR_MAXREG_COUNT
	.align		4
        /*007c*/ 	.byte	0x03, 0x1b
        /*007e*/ 	.short	0x00ff


	//----- nvinfo : EIATTR_EXTERNS
	.align		4
        /*0080*/ 	.byte	0x04, 0x0f
        /*0082*/ 	.short	(.L_25 - .L_24)


	//   ....[0]....
	.align		4
.L_24:
        /*0084*/ 	.word	index@(vprintf)


	//   ....[1]....
	.align		4
        /*0088*/ 	.word	index@(free)


	//----- nvinfo : EIATTR_MERCURY_ISA_VERSION
	.align		4
.L_25:
        /*008c*/ 	.byte	0x03, 0x5f
        /*008e*/ 	.short	0x0101


	//----- nvinfo : EIATTR_VRC_CTA_INIT_COUNT
	.align		4
        /*0090*/ 	.byte	0x02, 0x4a
	.zero		1
	.zero		1


	//----- nvinfo : EIATTR_SYSCALL_OFFSETS
	.align		4
        /*0094*/ 	.byte	0x04, 0x46
        /*0096*/ 	.short	(.L_27 - .L_26)


	//   ....[0]....
.L_26:
        /*0098*/ 	.word	0x00000170


	//   ....[1]....
        /*009c*/ 	.word	0x00000270


	//   ....[2]....
        /*00a0*/ 	.word	0x00000fd0


	//   ....[3]....
        /*00a4*/ 	.word	0x00001040


	//----- nvinfo : EIATTR_EXIT_INSTR_OFFSETS
	.align		4
.L_27:
        /*00a8*/ 	.byte	0x04, 0x1c
        /*00aa*/ 	.short	(.L_29 - .L_28)


	//   ....[0]....
.L_28:
        /*00ac*/ 	.word	0x000000d0


	//   ....[1]....
        /*00b0*/ 	.word	0x000010a0


	//----- nvinfo : EIATTR_CRS_STACK_SIZE
	.align		4
.L_29:
        /*00b4*/ 	.byte	0x04, 0x1e
        /*00b6*/ 	.short	(.L_31 - .L_30)
.L_30:
        /*00b8*/ 	.word	0x00000000


	//----- nvinfo : EIATTR_CBANK_PARAM_SIZE
	.align		4
.L_31:
        /*00bc*/ 	.byte	0x03, 0x19
        /*00be*/ 	.short	0x0030


	//----- nvinfo : EIATTR_PARAM_CBANK
	.align		4
        /*00c0*/ 	.byte	0x04, 0x0a
        /*00c2*/ 	.short	(.L_33 - .L_32)
	.align		4
.L_32:
        /*00c4*/ 	.word	index@(.nv.constant0._Z6kernelPiPcS0_iiiS_)
        /*00c8*/ 	.short	0x0380
        /*00ca*/ 	.short	0x0030


	//----- nvinfo : EIATTR_SW_WAR
	.align		4
.L_33:
        /*00cc*/ 	.byte	0x04, 0x36
        /*00ce*/ 	.short	(.L_35 - .L_34)
.L_34:
        /*00d0*/ 	.word	0x00000008
.L_35:


//--------------------- .nv.callgraph             --------------------------
	.section	.nv.callgraph,"",@"SHT_CUDA_CALLGRAPH"
	.align	4
	.sectionentsize	8
	.align		4
        /*0000*/ 	.word	0x00000000
	.align		4
        /*0004*/ 	.word	0xffffffff
	.align		4
        /*0008*/ 	.word	index@(_Z6kernelPiPcS0_iiiS_)
	.align		4
        /*000c*/ 	.word	index@(free)
	.align		4
        /*0010*/ 	.word	index@(_Z6kernelPiPcS0_iiiS_)
	.align		4
        /*0014*/ 	.word	index@(vprintf)
	.align		4
        /*0018*/ 	.word	0x00000000
	.align		4
        /*001c*/ 	.word	0xfffffffe
	.align		4
        /*0020*/ 	.word	0x00000000
	.align		4
        /*0024*/ 	.word	0xfffffffd
	.align		4
        /*0028*/ 	.word	0x00000000
	.align		4
        /*002c*/ 	.word	0xfffffffc


//--------------------- .nv.constant4             --------------------------
	.section	.nv.constant4,"a",@progbits
	.align	8
	.align		8
.nv.constant4:
        /*0000*/ 	.dword	vprintf
	.align		8
        /*0008*/ 	.dword	free
	.align		8
        /*0010*/ 	.dword	$str
	.align		8
        /*0018*/ 	.dword	$str$1


//--------------------- .text._Z6kernelPiPcS0_iiiS_ --------------------------
	.section	.text._Z6kernelPiPcS0_iiiS_,"ax",@progbits
	.align	128
        .global         _Z6kernelPiPcS0_iiiS_
        .type           _Z6kernelPiPcS0_iiiS_,@function
        .size           _Z6kernelPiPcS0_iiiS_,(.L_x_12 - _Z6kernelPiPcS0_iiiS_)
        .other          _Z6kernelPiPcS0_iiiS_,@"STO_CUDA_ENTRY STV_DEFAULT"
_Z6kernelPiPcS0_iiiS_:
.text._Z6kernelPiPcS0_iiiS_:
[----:B------:R-:W0:Y:S01]  /*0000*/  LDC R1, c[0x0][0x37c] ;  /* 0x0000df00ff017b82 */ /* 0x000e220000000800 */
[----:B------:R-:W1:Y:S01]  /*0010*/  S2R R5, SR_TID.X ;  /* 0x0000000000057919 */ /* 0x000e620000002100 */
[----:B------:R-:W2:Y:S06]  /*0020*/  LDCU UR5, c[0x0][0x2fc] ;  /* 0x00005f80ff0577ac */ /* 0x000eac0008000800 */
[----:B------:R-:W1:Y:S01]  /*0030*/  S2UR UR6, SR_CTAID.X ;  /* 0x00000000000679c3 */ /* 0x000e620000002500 */
[----:B0-----:R-:W-:Y:S01]  /*0040*/  VIADD R1, R1, 0xfffffff0 ;  /* 0xfffffff001017836 */ /* 0x001fe20000000000 */
[----:B------:R-:W0:Y:S06]  /*0050*/  LDCU UR4, c[0x0][0x2f8] ;  /* 0x00005f00ff0477ac */ /* 0x000e2c0008000800 */
[----:B------:R-:W1:Y:S08]  /*0060*/  LDC R2, c[0x0][0x360] ;  /* 0x0000d800ff027b82 */ /* 0x000e700000000800 */
[----:B------:R-:W3:Y:S01]  /*0070*/  LDC R3, c[0x0][0x3a0] ;  /* 0x0000e800ff037b82 */ /* 0x000ee20000000800 */
[----:B0-----:R-:W-:-:S05]  /*0080*/  IADD3 R18, P1, PT, R1, UR4, RZ ;  /* 0x0000000401127c10 */ /* 0x001fca000ff3e0ff */
[----:B--2---:R-:W-:Y:S02]  /*0090*/  IMAD.X R19, RZ, RZ, UR5, P1 ;  /* 0x00000005ff137e24 */ /* 0x004fe400088e06ff */
[----:B-1----:R-:W-:Y:S02]  /*00a0*/  IMAD R2, R2, UR6, R5 ;  /* 0x0000000602027c24 */ /* 0x002fe4000f8e0205 */
[----:B---3--:R-:W-:-:S05]  /*00b0*/  VIADD R5, R3, 0xffffffff ;  /* 0xffffffff03057836 */ /* 0x008fca0000000000 */
[----:B------:R-:W-:-:S13]  /*00c0*/  ISETP.GE.AND P0, PT, R2, R5, PT ;  /* 0x000000050200720c */ /* 0x000fda0003f06270 */
[----:B------:R-:W-:Y:S05]  /*00d0*/  @P0 EXIT ;  /* 0x000000000000094d */ /* 0x000fea0003800000 */
[----:B------:R-:W-:Y:S01]  /*00e0*/  MOV R22, 0x0 ;  /* 0x0000000000167802 */ /* 0x000fe20000000f00 */
[----:B------:R0:W-:Y:S01]  /*00f0*/  STL.64 [R1+0x8], R2 ;  /* 0x0000080201007387 */ /* 0x0001e20000100a00 */
[----:B------:R-:W1:Y:S01]  /*0100*/  LDCU.64 UR4, c[0x4][0x18] ;  /* 0x01000300ff0477ac */ /* 0x000e620008000a00 */
[----:B------:R-:W-:Y:S01]  /*0110*/  IADD3 R6, P0, PT, R18, 0x8, RZ ;  /* 0x0000000812067810 */ /* 0x000fe20007f1e0ff */
[----:B------:R0:W2:Y:S04]  /*0120*/  LDC.64 R8, c[0x4][R22] ;  /* 0x0100000016087b82 */ /* 0x0000a80000000a00 */
[----:B------:R-:W-:Y:S02]  /*0130*/  IMAD.X R7, RZ, RZ, R19, P0 ;  /* 0x000000ffff077224 */ /* 0x000fe400000e0613 */
[----:B-1----:R-:W-:-:S02]  /*0140*/  IMAD.U32 R4, RZ, RZ, UR4 ;  /* 0x00000004ff047e24 */ /* 0x002fc4000f8e00ff */
[----:B0-----:R-:W-:-:S07]  /*0150*/  IMAD.U32 R5, RZ, RZ, UR5 ;  /* 0x00000005ff057e24 */ /* 0x001fce000f8e00ff */
[----:B------:R-:W-:-:S07]  /*0160*/  LEPC R20, `(.L_x_0) ;  /* 0x000000001014794e */ /* 0x000fce0000000000 */
[----:B--2---:R-:W-:Y:S05]  /*0170*/  CALL.ABS.NOINC R8 ;  /* 0x0000000008007343 */ /* 0x004fea0003c00000 */
.L_x_0:
[----:B------:R-:W0:Y:S01]  /*0180*/  LDCU.64 UR4, c[0x0][0x398] ;  /* 0x00007300ff0477ac */ /* 0x000e220008000a00 */
[----:B------:R-:W1:Y:S01]  /*0190*/  LDC.64 R16, c[0x0][0x358] ;  /* 0x0000d600ff107b82 */ /* 0x000e620000000a00 */
[----:B------:R-:W-:Y:S01]  /*01a0*/  IMAD.MOV.U32 R24, RZ, RZ, -0x1 ;  /* 0xffffffffff187424 */ /* 0x000fe200078e00ff */
[----:B0-----:R-:W-:-:S04]  /*01b0*/  UISETP.NE.AND UP0, UPT, UR5, URZ, UPT ;  /* 0x000000ff0500728c */ /* 0x001fc8000bf05270 */
[----:B------:R-:W-:-:S09]  /*01c0*/  UISETP.EQ.OR UP0, UPT, UR4, URZ, !UP0 ;  /* 0x000000ff0400728c */ /* 0x000fd2000c702670 */
[----:B------:R-:W-:Y:S05]  /*01d0*/  BRA.U UP0, `(.L_x_1) ;  /* 0x0000000d009c7547 */ /* 0x000fea000b800000 */
[----:B------:R-:W-:Y:S01]  /*01e0*/  HFMA2 R0, -RZ, RZ, 0, 5.9604644775390625e-08 ;  /* 0x00000001ff007431 */ /* 0x000fe200000001ff */
[----:B------:R-:W0:Y:S01]  /*01f0*/  LDC.64 R22, c[0x4][R22] ;  /* 0x0100000016167b82 */ /* 0x000e220000000a00 */
[----:B------:R-:W2:Y:S01]  /*0200*/  LDCU.64 UR4, c[0x4][0x10] ;  /* 0x01000200ff0477ac */ /* 0x000ea20008000a00 */
[----:B------:R-:W-:Y:S02]  /*0210*/  IMAD.MOV.U32 R6, RZ, RZ, R18 ;  /* 0x000000ffff067224 */ /* 0x000fe400078e0012 */
[----:B------:R-:W-:Y:S01]  /*0220*/  IMAD.MOV.U32 R7, RZ, RZ, R19 ;  /* 0x000000ffff077224 */ /* 0x000fe200078e0013 */
[----:B------:R3:W-:Y:S01]  /*0230*/  STL [R1], R0 ;  /* 0x0000000001007387 */ /* 0x0007e20000100800 */
[----:B--2---:R-:W-:Y:S02]  /*0240*/  IMAD.U32 R4, RZ, RZ, UR4 ;  /* 0x00000004ff047e24 */ /* 0x004fe4000f8e00ff */
[----:B---3--:R-:W-:-:S07]  /*0250*/  IMAD.U32 R5, RZ, RZ, UR5 ;  /* 0x00000005ff057e24 */ /* 0x008fce000f8e00ff */
[----:B------:R-:W-:-:S07]  /*0260*/  LEPC R20, `(.L_x_2) ;  /* 0x000000001014794e */ /* 0x000fce0000000000 */
[----:B01----:R-:W-:Y:S05]  /*0270*/  CALL.ABS.NOINC R22 ;  /* 0x0000000016007343 */ /* 0x003fea0003c00000 */
.L_x_2:
[----:B------:R-:W0:Y:S02]  /*0280*/  LDC.64 R10, c[0x0][0x398] ;  /* 0x0000e600ff0a7b82 */ /* 0x000e240000000a00 */
[----:B0-----:R-:W-:-:S04]  /*0290*/  VIMNMX R0, PT, PT, R11, R10, PT ;  /* 0x0000000a0b007248 */ /* 0x001fc80003fe0100 */
[----:B------:R-:W-:Y:S01]  /*02a0*/  ISETP.GE.AND P0, PT, R0, 0x1, PT ;  /* 0x000000010000780c */ /* 0x000fe20003f06270 */
[----:B------:R-:W-:-:S12]  /*02b0*/  VIADD R0, R10, 0x1 ;  /* 0x000000010a007836 */ /* 0x000fd80000000000 */
[----:B------:R-:W-:Y:S05]  /*02c0*/  @!P0 BRA `(.L_x_3) ;  /* 0x0000000c00048947 */ /* 0x000fea0003800000 */
[C---:B------:R-:W-:Y:S01]  /*02d0*/  LOP3.LUT R4, R11.reuse, 0x7ffffffc, RZ, 0xc0, !PT ;  /* 0x7ffffffc0b047812 */ /* 0x040fe200078ec0ff */
[----:B------:R-:W-:Y:S01]  /*02e0*/  BSSY.RECONVERGENT B0, `(.L_x_3) ;  /* 0x00000bf000007945 */ /* 0x000fe20003800200 */
[----:B------:R-:W-:Y:S01]  /*02f0*/  LOP3.LUT R3, R11, 0x3, RZ, 0xc0, !PT ;  /* 0x000000030b037812 */ /* 0x000fe200078ec0ff */
[----:B------:R-:W-:Y:S01]  /*0300*/  IMAD.MOV.U32 R5, RZ, RZ, 0x1 ;  /* 0x00000001ff057424 */ /* 0x000fe200078e00ff */
[----:B------:R-:W-:-:S07]  /*0310*/  IADD3 R4, PT, PT, -R4, RZ, RZ ;  /* 0x000000ff04047210 */ /* 0x000fce0007ffe1ff */
.L_x_9:
[----:B0-----:R-:W0:Y:S01]  /*0320*/  LDCU UR6, c[0x0][0x39c] ;  /* 0x00007380ff0677ac */ /* 0x001e220008000800 */
[----:B------:R-:W-:Y:S01]  /*0330*/  IMAD.MOV.U32 R10, RZ, RZ, 0x1 ;  /* 0x00000001ff0a7424 */ /* 0x000fe200078e00ff */
[----:B-1----:R-:W1:Y:S01]  /*0340*/  LDCU.64 UR4, c[0x0][0x388] ;  /* 0x00007100ff0477ac */ /* 0x002e620008000a00 */
[----:B0-----:R-:W-:Y:S01]  /*0350*/  IMAD.U32 R11, RZ, RZ, UR6 ;  /* 0x00000006ff0b7e24 */ /* 0x001fe2000f8e00ff */
[----:B-1----:R-:W-:-:S04]  /*0360*/  IADD3 R12, P1, PT, R5, UR4, RZ ;  /* 0x00000004050c7c10 */ /* 0x002fc8000ff3e0ff */
[----:B------:R-:W-:Y:S02]  /*0370*/  ISETP.GE.U32.AND P0, PT, R11, 0x4, PT ;  /* 0x000000040b00780c */ /* 0x000fe40003f06070 */
[----:B--2---:R-:W-:-:S11]  /*0380*/  LEA.HI.X.SX32 R13, R5, UR5, 0x1, P1 ;  /* 0x00000005050d7c11 */ /* 0x004fd600088f0eff */
[----:B------:R-:W-:Y:S05]  /*0390*/  @!P0 BRA `(.L_x_4) ;  /* 0x0000000400748947 */ /* 0x000fea0003800000 */
[----:B------:R-:W0:Y:S01]  /*03a0*/  LDCU.64 UR4, c[0x0][0x390] ;  /* 0x00007200ff0477ac */ /* 0x000e220008000a00 */
[----:B------:R-:W1:Y:S01]  /*03b0*/  LDC R6, c[0x0][0x398] ;  /* 0x0000e600ff067b82 */ /* 0x000e620000000800 */
[----:B------:R-:W-:Y:S01]  /*03c0*/  BSSY.RECONVERGENT B1, `(.L_x_5) ;  /* 0x0000059000017945 */ /* 0x000fe20003800200 */
[----:B------:R-:W-:Y:S02]  /*03d0*/  VIADD R27, R5, 0x2 ;  /* 0x00000002051b7836 */ /* 0x000fe40000000000 */
[----:B------:R-:W-:Y:S02]  /*03e0*/  IMAD.MOV.U32 R7, RZ, RZ, RZ ;  /* 0x000000ffff077224 */ /* 0x000fe400078e00ff */
[----:B------:R-:W-:Y:S01]  /*03f0*/  IMAD.MOV.U32 R9, RZ, RZ, R4 ;  /* 0x000000ffff097224 */ /* 0x000fe200078e0004 */
[----:B0-----:R-:W-:-:S04]  /*0400*/  UIADD3 UR4, UP0, UPT, UR4, 0x1, URZ ;  /* 0x0000000104047890 */ /* 0x001fc8000ff1e0ff */
[----:B------:R-:W-:Y:S02]  /*0410*/  UIADD3.X UR5, UPT, UPT, URZ, UR5, URZ, UP0, !UPT ;  /* 0x00000005ff057290 */ /* 0x000fe400087fe4ff */
[----:B------:R-:W-:Y:S01]  /*0420*/  IMAD.U32 R14, RZ, RZ, UR4 ;  /* 0x00000004ff0e7e24 */ /* 0x000fe2000f8e00ff */
[C---:B-1----:R-:W-:Y:S01]  /*0430*/  LEA R28, R6.reuse, R5, 0x1 ;  /* 0x00000005061c7211 */ /* 0x042fe200078e08ff */
[----:B------:R-:W-:Y:S02]  /*0440*/  IMAD.IADD R8, R5, 0x1, R6 ;  /* 0x0000000105087824 */ /* 0x000fe400078e0206 */
[C-C-:B------:R-:W-:Y:S02]  /*0450*/  IMAD R10, R6.reuse, 0x3, R5.reuse ;  /* 0x00000003060a7824 */ /* 0x140fe400078e0205 */
[----:B------:R-:W-:Y:S02]  /*0460*/  IMAD R26, R6, 0x4, R5 ;  /* 0x00000004061a7824 */ /* 0x000fe400078e0205 */
[----:B------:R-:W-:-:S07]  /*0470*/  IMAD.U32 R15, RZ, RZ, UR5 ;  /* 0x00000005ff0f7e24 */ /* 0x000fce000f8e00ff */
.L_x_6:
[----:B0-----:R-:W0:Y:S01]  /*0480*/  LDC.64 R20, c[0x0][0x3a8] ;  /* 0x0000ea00ff147b82 */ /* 0x001e220000000a00 */
[C---:B------:R-:W-:Y:S01]  /*0490*/  R2UR UR4, R16.reuse ;  /* 0x00000000100472ca */ /* 0x040fe200000e0000 */
[----:B------:R-:W-:Y:S01]  /*04a0*/  VIADD R25, R27, 0xfffffffe ;  /* 0xfffffffe1b197836 */ /* 0x000fe20000000000 */
[C---:B------:R-:W-:Y:S02]  /*04b0*/  R2UR UR5, R17.reuse ;  /* 0x00000000110572ca */ /* 0x040fe400000e0000 */
[C---:B------:R-:W-:Y:S02]  /*04c0*/  R2UR UR6, R16.reuse ;  /* 0x00000000100672ca */ /* 0x040fe400000e0000 */
[C---:B------:R-:W-:Y:S02]  /*04d0*/  R2UR UR7, R17.reuse ;  /* 0x00000000110772ca */ /* 0x040fe400000e0000 */
[----:B------:R-:W-:Y:S02]  /*04e0*/  R2UR UR10, R16 ;  /* 0x00000000100a72ca */ /* 0x000fe400000e0000 */
[----:B------:R-:W-:-:S02]  /*04f0*/  R2UR UR11, R17 ;  /* 0x00000000110b72ca */ /* 0x000fc400000e0000 */
[----:B------:R-:W-:Y:S02]  /*0500*/  R2UR UR8, R16 ;  /* 0x00000000100872ca */ /* 0x000fe400000e0000 */
[----:B------:R-:W-:Y:S01]  /*0510*/  R2UR UR9, R17 ;  /* 0x00000000110972ca */ /* 0x000fe200000e0000 */
[----:B------:R-:W2:Y:S04]  /*0520*/  LDG.E.U8 R30, desc[UR4][R12.64+-0x1] ;  /* 0xffffff040c1e7981 */ /* 0x000ea8000c1e1100 */
[----:B------:R-:W2:Y:S01]  /*0530*/  LDG.E.U8 R31, desc[UR6][R14.64+-0x1] ;  /* 0xffffff060e1f7981 */ /* 0x000ea2000c1e1100 */
[----:B0-----:R-:W-:-:S05]  /*0540*/  IMAD.WIDE R24, R25, 0x4, R20 ;  /* 0x0000000419187825 */ /* 0x001fca00078e0214 */
[----:B------:R-:W3:Y:S01]  /*0550*/  LDG.E R33, desc[UR10][R24.64+-0x4] ;  /* 0xfffffc0a18217981 */ /* 0x000ee2000c1e1900 */
[----:B------:R-:W-:-:S03]  /*0560*/  IMAD.WIDE R22, R0, 0x4, R24 ;  /* 0x0000000400167825 */ /* 0x000fc600078e0218 */
[----:B------:R-:W4:Y:S04]  /*0570*/  LDG.E R32, desc[UR8][R24.64] ;  /* 0x0000000818207981 */ /* 0x000f28000c1e1900 */
[----:B------:R0:W4:Y:S02]  /*0580*/  LDG.E R29, desc[UR4][R22.64+-0x4] ;  /* 0xfffffc04161d7981 */ /* 0x000124000c1e1900 */
[----:B0-----:R-:W-:Y:S01]  /*0590*/  IMAD.WIDE R22, R0, 0x4, R22 ;  /* 0x0000000400167825 */ /* 0x001fe200078e0216 */
[----:B--2---:R-:W-:-:S03]  /*05a0*/  ISETP.NE.AND P0, PT, R30, R31, PT ;  /* 0x0000001f1e00720c */ /* 0x004fc60003f05270 */
[----:B---3--:R-:W-:-:S10]  /*05b0*/  VIADD R31, R33, 0x1 ;  /* 0x00000001211f7836 */ /* 0x008fd40000000000 */
[----:B------:R-:W-:Y:S01]  /*05c0*/  @!P0 IMAD.MOV R31, RZ, RZ, R33 ;  /* 0x000000ffff1f8224 */ /* 0x000fe200078e0221 */
[----:B------:R-:W-:Y:S02]  /*05d0*/  IADD3 R33, PT, PT, R8, 0x1, RZ ;  /* 0x0000000108217810 */ /* 0x000fe40007ffe0ff */
[----:B----4-:R-:W-:-:S03]  /*05e0*/  VIMNMX R32, PT, PT, R32, R29, PT ;  /* 0x0000001d20207248 */ /* 0x010fc60003fe0100 */
[----:B------:R-:W-:Y:S01]  /*05f0*/  IMAD.WIDE.U32 R24, R33, 0x4, R20 ;  /* 0x0000000421187825 */ /* 0x000fe200078e0014 */
[----:B------:R-:W-:-:S13]  /*0600*/  ISETP.GT.AND P0, PT, R31, R32, PT ;  /* 0x000000201f00720c */ /* 0x000fda0003f04270 */
[----:B------:R-:W-:-:S05]  /*0610*/  @P0 VIADD R31, R32, 0x1 ;  /* 0x00000001201f0836 */ /* 0x000fca0000000000 */
[----:B------:R0:W-:Y:S04]  /*0620*/  STG.E desc[UR4][R24.64], R31 ;  /* 0x0000001f18007986 */ /* 0x0001e8000c101904 */
[----:B------:R-:W2:Y:S04]  /*0630*/  LDG.E.U8 R32, desc[UR6][R12.64+-0x1] ;  /* 0xffffff060c207981 */ /* 0x000ea8000c1e1100 */
[----:B------:R-:W2:Y:S04]  /*0640*/  LDG.E.U8 R33, desc[UR8][R14.64] ;  /* 0x000000080e217981 */ /* 0x000ea8000c1e1100 */
[----:B------:R1:W3:Y:S01]  /*0650*/  LDG.E R30, desc[UR4][R22.64+-0x4] ;  /* 0xfffffc04161e7981 */ /* 0x0002e2000c1e1900 */
[----:B0-----:R-:W-:-:S04]  /*0660*/  VIADD R25, R28, 0x2 ;  /* 0x000000021c197836 */ /* 0x001fc80000000000 */
[----:B------:R-:W-:-:S04]  /*0670*/  IMAD.WIDE.U32 R24, R25, 0x4, R20 ;  /* 0x0000000419187825 */ /* 0x000fc800078e0014 */
[----:B-1----:R-:W-:Y:S01]  /*0680*/  IMAD.WIDE R22, R0, 0x4, R22 ;  /* 0x0000000400167825 */ /* 0x002fe200078e0216 */
[----:B--2---:R-:W-:-:S03]  /*0690*/  ISETP.NE.AND P0, PT, R32, R33, PT ;  /* 0x000000212000720c */ /* 0x004fc60003f05270 */
[----:B------:R-:W-:Y:S01]  /*06a0*/  VIADD R33, R29, 0x1 ;  /* 0x000000011d217836 */ /* 0x000fe20000000000 */
[----:B---3--:R-:W-:-:S09]  /*06b0*/  VIMNMX R32, PT, PT, R31, R30, PT ;  /* 0x0000001e1f207248 */ /* 0x008fd20003fe0100 */
[----:B------:R-:W-:-:S05]  /*06c0*/  @!P0 IMAD.MOV R33, RZ, RZ, R29 ;  /* 0x000000ffff218224 */ /* 0x000fca00078e021d */
        /* <DEDUP_REMOVED lines=12> */
[----:B------:R-:W-:-:S04]  /*0790*/  @!P0 IADD3 R29, PT, PT, R30, RZ, RZ ;  /* 0x000000ff1e1d8210 */ /* 0x000fc80007ffe0ff */
[----:B------:R-:W-:-:S13]  /*07a0*/  ISETP.GT.AND P0, PT, R29, R34, PT ;  /* 0x000000221d00720c */ /* 0x000fda0003f04270 */
[----:B------:R-:W-:-:S05]  /*07b0*/  @P0 VIADD R29, R34, 0x1 ;  /* 0x00000001221d0836 */ /* 0x000fca0000000000 */
[----:B------:R0:W-:Y:S04]  /*07c0*/  STG.E desc[UR4][R24.64], R29 ;  /* 0x0000001d18007986 */ /* 0x0001e8000c101904 */
[----:B------:R-:W2:Y:S04]  /*07d0*/  LDG.E.U8 R30, desc[UR6][R12.64+-0x1] ;  /* 0xffffff060c1e7981 */ /* 0x000ea8000c1e1100 */
[----:B------:R1:W2:Y:S04]  /*07e0*/  LDG.E.U8 R31, desc[UR8][R14.64+0x2] ;  /* 0x000002080e1f7981 */ /* 0x0002a8000c1e1100 */
[----:B------:R3:W4:Y:S01]  /*07f0*/  LDG.E R22, desc[UR4][R22.64+-0x4] ;  /* 0xfffffc0416167981 */ /* 0x000722000c1e1900 */
[----:B------:R-:W-:Y:S01]  /*0800*/  IADD3 R9, PT, PT, R9, 0x4, RZ ;  /* 0x0000000409097810 */ /* 0x000fe20007ffe0ff */
[----:B0-----:R-:W-:Y:S01]  /*0810*/  VIADD R25, R26, 0x4 ;  /* 0x000000041a197836 */ /* 0x001fe20000000000 */
[----:B------:R-:W-:-:S03]  /*0820*/  IADD3 R7, PT, PT, R7, 0x4, RZ ;  /* 0x0000000407077810 */ /* 0x000fc60007ffe0ff */
[----:B------:R-:W-:Y:S01]  /*0830*/  IMAD.WIDE.U32 R20, R25, 0x4, R20 ;  /* 0x0000000419147825 */ /* 0x000fe200078e0014 */
[----:B-1----:R-:W-:Y:S02]  /*0840*/  IADD3 R14, P1, PT, R14, 0x4, RZ ;  /* 0x000000040e0e7810 */ /* 0x002fe40007f3e0ff */
[----:B---3--:R-:W-:-:S03]  /*0850*/  LEA R23, R6, 0x4, 0x2 ;  /* 0x0000000406177811 */ /* 0x008fc600078e10ff */
[----:B------:R-:W-:Y:S02]  /*0860*/  IMAD.X R15, RZ, RZ, R15, P1 ;  /* 0x000000ffff0f7224 */ /* 0x000fe400008e060f */
[C---:B------:R-:W-:Y:S02]  /*0870*/  IMAD.IADD R8, R23.reuse, 0x1, R8 ;  /* 0x0000000117087824 */ /* 0x040fe400078e0208 */
[C---:B------:R-:W-:Y:S02]  /*0880*/  IMAD.IADD R28, R23.reuse, 0x1, R28 ;  /* 0x00000001171c7824 */ /* 0x040fe400078e021c */
[C---:B------:R-:W-:Y:S02]  /*0890*/  IMAD.IADD R10, R23.reuse, 0x1, R10 ;  /* 0x00000001170a7824 */ /* 0x040fe400078e020a */
[C---:B------:R-:W-:Y:S02]  /*08a0*/  IMAD.IADD R26, R23.reuse, 0x1, R26 ;  /* 0x00000001171a7824 */ /* 0x040fe400078e021a */
[----:B------:R-:W-:Y:S01]  /*08b0*/  IMAD.IADD R27, R23, 0x1, R27 ;  /* 0x00000001171b7824 */ /* 0x000fe200078e021b */
[----:B--2---:R-:W-:Y:S01]  /*08c0*/  ISETP.NE.AND P0, PT, R30, R31, PT ;  /* 0x0000001f1e00720c */ /* 0x004fe20003f05270 */
[----:B------:R-:W-:Y:S01]  /*08d0*/  VIADD R31, R32, 0x1 ;  /* 0x00000001201f7836 */ /* 0x000fe20000000000 */
[----:B----4-:R-:W-:-:S11]  /*08e0*/  VIMNMX R30, PT, PT, R29, R22, PT ;  /* 0x000000161d1e7248 */ /* 0x010fd60003fe0100 */
[----:B------:R-:W-:-:S05]  /*08f0*/  @!P0 IMAD.MOV R31, RZ, RZ, R32 ;  /* 0x000000ffff1f8224 */ /* 0x000fca00078e0220 */
[----:B------:R-:W-:-:S13]  /*0900*/  ISETP.GT.AND P0, PT, R31, R30, PT ;  /* 0x0000001e1f00720c */ /* 0x000fda0003f04270 */
[----:B------:R-:W-:Y:S01]  /*0910*/  @P0 VIADD R31, R30, 0x1 ;  /* 0x000000011e1f0836 */ /* 0x000fe20000000000 */
[----:B------:R-:W-:-:S04]  /*0920*/  ISETP.NE.AND P0, PT, R9, RZ, PT ;  /* 0x000000ff0900720c */ /* 0x000fc80003f05270 */
[----:B------:R0:W-:Y:S09]  /*0930*/  STG.E desc[UR4][R20.64], R31 ;  /* 0x0000001f14007986 */ /* 0x0001f2000c101904 */
[----:B------:R-:W-:Y:S05]  /*0940*/  @P0 BRA `(.L_x_6) ;  /* 0xfffffff800cc0947 */ /* 0x000fea000383ffff */
[----:B------:R-:W-:Y:S05]  /*0950*/  BSYNC.RECONVERGENT B1 ;  /* 0x0000000000017941 */ /* 0x000fea0003800200 */
.L_x_5:
[----:B------:R-:W-:-:S07]  /*0960*/  VIADD R10, R7, 0x1 ;  /* 0x00000001070a7836 */ /* 0x000fce0000000000 */
.L_x_4:
[----:B------:R-:W-:-:S13]  /*0970*/  ISETP.NE.AND P0, PT, R3, RZ, PT ;  /* 0x000000ff0300720c */ /* 0x000fda0003f05270 */
[----:B------:R-:W-:Y:S05]  /*0980*/  @!P0 BRA `(.L_x_7) ;  /* 0x0000000400408947 */ /* 0x000fea0003800000 */
[----:B------:R-:W-:Y:S02]  /*0990*/  ISETP.NE.AND P1, PT, R3, 0x1, PT ;  /* 0x000000010300780c */ /* 0x000fe40003f25270 */
[----:B------:R-:W-:-:S11]  /*09a0*/  LOP3.LUT P0, RZ, R11, 0x1, RZ, 0xc0, !PT ;  /* 0x000000010bff7812 */ /* 0x000fd6000780c0ff */
[----:B------:R-:W-:Y:S05]  /*09b0*/  @!P1 BRA `(.L_x_8) ;  /* 0x0000000000b89947 */ /* 0x000fea0003800000 */
[----:B------:R-:W1:Y:S01]  /*09c0*/  LDCU.64 UR4, c[0x0][0x390] ;  /* 0x00007200ff0477ac */ /* 0x000e620008000a00 */
[----:B------:R-:W0:Y:S01]  /*09d0*/  LDC.64 R6, c[0x0][0x3a8] ;  /* 0x0000ea00ff067b82 */ /* 0x000e220000000a00 */
[----:B------:R-:W-:Y:S01]  /*09e0*/  R2UR UR6, R16 ;  /* 0x00000000100672ca */ /* 0x000fe200000e0000 */
[----:B------:R-:W-:Y:S01]  /*09f0*/  VIADD R14, R10, 0xffffffff ;  /* 0xffffffff0a0e7836 */ /* 0x000fe20000000000 */
[C---:B------:R-:W-:Y:S02]  /*0a00*/  R2UR UR7, R17.reuse ;  /* 0x00000000110772ca */ /* 0x040fe400000e0000 */
[----:B------:R-:W-:Y:S01]  /*0a10*/  R2UR UR8, R16 ;  /* 0x00000000100872ca */ /* 0x000fe200000e0000 */
[----:B------:R-:W-:Y:S01]  /*0a20*/  IMAD R25, R0, R14, R5 ;  /* 0x0000000e00197224 */ /* 0x000fe200078e0205 */
[----:B------:R-:W-:Y:S02]  /*0a30*/  R2UR UR9, R17 ;  /* 0x00000000110972ca */ /* 0x000fe400000e0000 */
[----:B------:R-:W-:-:S02]  /*0a40*/  R2UR UR12, R16 ;  /* 0x00000000100c72ca */ /* 0x000fc400000e0000 */
[C---:B------:R-:W-:Y:S02]  /*0a50*/  R2UR UR13, R17.reuse ;  /* 0x00000000110d72ca */ /* 0x040fe400000e0000 */
[----:B------:R-:W-:Y:S02]  /*0a60*/  R2UR UR10, R16 ;  /* 0x00000000100a72ca */ /* 0x000fe400000e0000 */
[----:B------:R-:W-:Y:S01]  /*0a70*/  R2UR UR11, R17 ;  /* 0x00000000110b72ca */ /* 0x000fe200000e0000 */
[----:B------:R-:W2:Y:S01]  /*0a80*/  LDG.E.U8 R22, desc[UR6][R12.64+-0x1] ;  /* 0xffffff060c167981 */ /* 0x000ea2000c1e1100 */
[----:B-1----:R-:W-:Y:S02]  /*0a90*/  IADD3 R8, P1, PT, R10, UR4, RZ ;  /* 0x000000040a087c10 */ /* 0x002fe4000ff3e0ff */
[----:B------:R-:W-:Y:S02]  /*0aa0*/  R2UR UR4, R16 ;  /* 0x00000000100472ca */ /* 0x000fe400000e0000 */
[----:B------:R-:W-:-:S02]  /*0ab0*/  LEA.HI.X.SX32 R9, R10, UR5, 0x1, P1 ;  /* 0x000000050a097c11 */ /* 0x000fc400088f0eff */
[----:B------:R-:W-:-:S03]  /*0ac0*/  R2UR UR5, R17 ;  /* 0x00000000110572ca */ /* 0x000fc600000e0000 */
[----:B------:R-:W2:Y:S01]  /*0ad0*/  LDG.E.U8 R23, desc[UR8][R8.64+-0x1] ;  /* 0xffffff0808177981 */ /* 0x000ea2000c1e1100 */
[----:B0-----:R-:W-:-:S05]  /*0ae0*/  IMAD.WIDE R20, R25, 0x4, R6 ;  /* 0x0000000419147825 */ /* 0x001fca00078e0206 */
[----:B------:R-:W3:Y:S01]  /*0af0*/  LDG.E R26, desc[UR12][R20.64+-0x4] ;  /* 0xfffffc0c141a7981 */ /* 0x000ee2000c1e1900 */
[----:B------:R-:W-:-:S03]  /*0b00*/  IMAD.WIDE R14, R0, 0x4, R20 ;  /* 0x00000004000e7825 */ /* 0x000fc600078e0214 */
[----:B------:R0:W4:Y:S04]  /*0b10*/  LDG.E R24, desc[UR4][R20.64] ;  /* 0x0000000414187981 */ /* 0x000128000c1e1900 */
[----:B------:R1:W4:Y:S01]  /*0b20*/  LDG.E R27, desc[UR10][R14.64+-0x4] ;  /* 0xfffffc0a0e1b7981 */ /* 0x000322000c1e1900 */
[----:B------:R-:W-:-:S04]  /*0b30*/  IMAD.IADD R25, R0, 0x1, R25 ;  /* 0x0000000100197824 */ /* 0x000fc800078e0219 */
[----:B0-----:R-:W-:-:S04]  /*0b40*/  IMAD.WIDE.U32 R20, R25, 0x4, R6 ;  /* 0x0000000419147825 */ /* 0x001fc800078e0006 */
[----:B-1----:R-:W-:Y:S01]  /*0b50*/  IMAD.WIDE R14, R0, 0x4, R14 ;  /* 0x00000004000e7825 */ /* 0x002fe200078e020e */
[----:B--2---:R-:W-:-:S03]  /*0b60*/  ISETP.NE.AND P1, PT, R22, R23, PT ;  /* 0x000000171600720c */ /* 0x004fc60003f25270 */
[----:B---3--:R-:W-:-:S10]  /*0b70*/  VIADD R23, R26, 0x1 ;  /* 0x000000011a177836 */ /* 0x008fd40000000000 */
[----:B------:R-:W-:Y:S01]  /*0b80*/  @!P1 IMAD.MOV R23, RZ, RZ, R26 ;  /* 0x000000ffff179224 */ /* 0x000fe200078e021a */
[----:B----4-:R-:W-:-:S04]  /*0b90*/  VIMNMX R24, PT, PT, R24, R27, PT ;  /* 0x0000001b18187248 */ /* 0x010fc80003fe0100 */
[----:B------:R-:W-:-:S13]  /*0ba0*/  ISETP.GT.AND P1, PT, R23, R24, PT ;  /* 0x000000181700720c */ /* 0x000fda0003f24270 */
[----:B------:R-:W-:-:S05]  /*0bb0*/  @P1 VIADD R23, R24, 0x1 ;  /* 0x0000000118171836 */ /* 0x000fca0000000000 */
[----:B------:R1:W-:Y:S04]  /*0bc0*/  STG.E desc[UR4][R20.64], R23 ;  /* 0x0000001714007986 */ /* 0x0003e8000c101904 */
[----:B------:R-:W2:Y:S04]  /*0bd0*/  LDG.E.U8 R9, desc[UR8][R8.64] ;  /* 0x0000000808097981 */ /* 0x000ea8000c1e1100 */
[----:B------:R-:W2:Y:S04]  /*0be0*/  LDG.E.U8 R22, desc[UR6][R12.64+-0x1] ;  /* 0xffffff060c167981 */ /* 0x000ea8000c1e1100 */
[----:B------:R-:W3:Y:S01]  /*0bf0*/  LDG.E R14, desc[UR4][R14.64+-0x4] ;  /* 0xfffffc040e0e7981 */ /* 0x000ee2000c1e1900 */
[----:B------:R-:W-:Y:S01]  /*0c00*/  IADD3 R29, PT, PT, R27, 0x1, RZ ;  /* 0x000000011b1d7810 */ /* 0x000fe20007ffe0ff */
[----:B------:R-:W-:-:S04]  /*0c10*/  IMAD.IADD R25, R0, 0x1, R25 ;  /* 0x0000000100197824 */ /* 0x000fc800078e0219 */
[----:B------:R-:W-:-:S04]  /*0c20*/  IMAD.WIDE.U32 R6, R25, 0x4, R6 ;  /* 0x0000000419067825 */ /* 0x000fc800078e0006 */
[----:B------:R-:W-:Y:S01]  /*0c30*/  VIADD R10, R10, 0x2 ;  /* 0x000000020a0a7836 */ /* 0x000fe20000000000 */
[----:B--2---:R-:W-:Y:S02]  /*0c40*/  ISETP.NE.AND P1, PT, R22, R9, PT ;  /* 0x000000091600720c */ /* 0x004fe40003f25270 */
[----:B---3--:R-:W-:-:S11]  /*0c50*/  VIMNMX R22, PT, PT, R23, R14, PT ;  /* 0x0000000e17167248 */ /* 0x008fd60003fe0100 */
[----:B------:R-:W-:-:S05]  /*0c60*/  @!P1 IMAD.MOV R29, RZ, RZ, R27 ;  /* 0x000000ffff1d9224 */ /* 0x000fca00078e021b */
[----:B------:R-:W-:-:S13]  /*0c70*/  ISETP.GT.AND P1, PT, R29, R22, PT ;  /* 0x000000161d00720c */ /* 0x000fda0003f24270 */
[----:B------:R-:W-:-:S05]  /*0c80*/  @P1 VIADD R29, R22, 0x1 ;  /* 0x00000001161d1836 */ /* 0x000fca0000000000 */
[----:B------:R1:W-:Y:S02]  /*0c90*/  STG.E desc[UR4][R6.64], R29 ;  /* 0x0000001d06007986 */ /* 0x0003e4000c101904 */
.L_x_8:
[----:B------:R-:W-:Y:S05]  /*0ca0*/  @!P0 BRA `(.L_x_7) ;  /* 0x0000000000788947 */ /* 0x000fea0003800000 */
[----:B------:R-:W0:Y:S01]  /*0cb0*/  LDCU.64 UR4, c[0x0][0x390] ;  /* 0x00007200ff0477ac */ /* 0x000e220008000a00 */
[----:B-1----:R-:W1:Y:S01]  /*0cc0*/  LDC.64 R6, c[0x0][0x3a8] ;  /* 0x0000ea00ff067b82 */ /* 0x002e620000000a00 */
[----:B------:R-:W-:Y:S01]  /*0cd0*/  R2UR UR6, R16 ;  /* 0x00000000100672ca */ /* 0x000fe200000e0000 */
[----:B------:R-:W-:Y:S01]  /*0ce0*/  VIADD R8, R10, 0xffffffff ;  /* 0xffffffff0a087836 */ /* 0x000fe20000000000 */
[C---:B------:R-:W-:Y:S02]  /*0cf0*/  R2UR UR7, R17.reuse ;  /* 0x00000000110772ca */ /* 0x040fe400000e0000 */
[----:B------:R-:W-:Y:S02]  /*0d00*/  R2UR UR8, R16 ;  /* 0x00000000100872ca */ /* 0x000fe400000e0000 */
[----:B------:R-:W-:Y:S01]  /*0d10*/  R2UR UR9, R17 ;  /* 0x00000000110972ca */ /* 0x000fe200000e0000 */
[----:B------:R-:W-:Y:S01]  /*0d20*/  IMAD R23, R0, R8, R5 ;  /* 0x0000000800177224 */ /* 0x000fe200078e0205 */
[----:B------:R-:W-:-:S02]  /*0d30*/  R2UR UR10, R16 ;  /* 0x00000000100a72ca */ /* 0x000fc400000e0000 */
[----:B------:R-:W-:-:S05]  /*0d40*/  R2UR UR11, R17 ;  /* 0x00000000110b72ca */ /* 0x000fca00000e0000 */
[----:B------:R-:W2:Y:S01]  /*0d50*/  LDG.E.U8 R12, desc[UR6][R12.64+-0x1] ;  /* 0xffffff060c0c7981 */ /* 0x000ea2000c1e1100 */
[----:B0-----:R-:W-:-:S04]  /*0d60*/  IADD3 R20, P0, PT, R10, UR4, RZ ;  /* 0x000000040a147c10 */ /* 0x001fc8000ff1e0ff */
[----:B------:R-:W-:Y:S02]  /*0d70*/  LEA.HI.X.SX32 R21, R10, UR5, 0x1, P0 ;  /* 0x000000050a157c11 */ /* 0x000fe400080f0eff */
[----:B------:R-:W-:Y:S01]  /*0d80*/  R2UR UR4, R16 ;  /* 0x00000000100472ca */ /* 0x000fe200000e0000 */
[----:B-1----:R-:W-:Y:S01]  /*0d90*/  IMAD.WIDE R8, R23, 0x4, R6 ;  /* 0x0000000417087825 */ /* 0x002fe200078e0206 */
[----:B------:R-:W-:Y:S02]  /*0da0*/  R2UR UR5, R17 ;  /* 0x00000000110572ca */ /* 0x000fe400000e0000 */
[----:B------:R-:W2:Y:S01]  /*0db0*/  LDG.E.U8 R21, desc[UR8][R20.64+-0x1] ;  /* 0xffffff0814157981 */ /* 0x000ea2000c1e1100 */
[----:B------:R-:W-:-:S03]  /*0dc0*/  IMAD.WIDE R14, R0, 0x4, R8 ;  /* 0x00000004000e7825 */ /* 0x000fc600078e0208 */
[----:B------:R-:W3:Y:S04]  /*0dd0*/  LDG.E R22, desc[UR10][R8.64+-0x4] ;  /* 0xfffffc0a08167981 */ /* 0x000ee8000c1e1900 */
[----:B------:R-:W4:Y:S04]  /*0de0*/  LDG.E R15, desc[UR6][R14.64+-0x4] ;  /* 0xfffffc060e0f7981 */ /* 0x000f28000c1e1900 */
[----:B------:R-:W4:Y:S01]  /*0df0*/  LDG.E R10, desc[UR4][R8.64] ;  /* 0x00000004080a7981 */ /* 0x000f22000c1e1900 */
[----:B------:R-:W-:-:S04]  /*0e00*/  IMAD.IADD R23, R0, 0x1, R23 ;  /* 0x0000000100177824 */ /* 0x000fc800078e0217 */
[----:B------:R-:W-:Y:S01]  /*0e10*/  IMAD.WIDE.U32 R6, R23, 0x4, R6 ;  /* 0x0000000417067825 */ /* 0x000fe200078e0006 */
[----:B--2---:R-:W-:Y:S02]  /*0e20*/  ISETP.NE.AND P0, PT, R12, R21, PT ;  /* 0x000000150c00720c */ /* 0x004fe40003f05270 */
[----:B---3--:R-:W-:-:S11]  /*0e30*/  IADD3 R13, PT, PT, R22, 0x1, RZ ;  /* 0x00000001160d7810 */ /* 0x008fd60007ffe0ff */
[----:B------:R-:W-:Y:S01]  /*0e40*/  @!P0 IMAD.MOV R13, RZ, RZ, R22 ;  /* 0x000000ffff0d8224 */ /* 0x000fe200078e0216 */
[----:B----4-:R-:W-:-:S04]  /*0e50*/  VIMNMX R10, PT, PT, R10, R15, PT ;  /* 0x0000000f0a0a7248 */ /* 0x010fc80003fe0100 */
[----:B------:R-:W-:-:S13]  /*0e60*/  ISETP.GT.AND P0, PT, R13, R10, PT ;  /* 0x0000000a0d00720c */ /* 0x000fda0003f04270 */
[----:B------:R-:W-:-:S05]  /*0e70*/  @P0 VIADD R13, R10, 0x1 ;  /* 0x000000010a0d0836 */ /* 0x000fca0000000000 */
[----:B------:R2:W-:Y:S02]  /*0e80*/  STG.E desc[UR4][R6.64], R13 ;  /* 0x0000000d06007986 */ /* 0x0005e4000c101904 */
.L_x_7:
[----:B------:R-:W3:Y:S02]  /*0e90*/  LDCU UR4, c[0x0][0x398] ;  /* 0x00007300ff0477ac */ /* 0x000ee40008000800 */
[C---:B---3--:R-:W-:Y:S01]  /*0ea0*/  ISETP.NE.AND P0, PT, R5.reuse, UR4, PT ;  /* 0x0000000405007c0c */ /* 0x048fe2000bf05270 */
[----:B------:R-:W-:-:S12]  /*0eb0*/  VIADD R5, R5, 0x1 ;  /* 0x0000000105057836 */ /* 0x000fd80000000000 */
[----:B------:R-:W-:Y:S05]  /*0ec0*/  @P0 BRA `(.L_x_9) ;  /* 0xfffffff400140947 */ /* 0x000fea000383ffff */
[----:B------:R-:W-:Y:S05]  /*0ed0*/  BSYNC.RECONVERGENT B0 ;  /* 0x0000000000007941 */ /* 0x000fea0003800200 */
.L_x_3:
[----:B------:R-:W3:Y:S01]  /*0ee0*/  LDC.64 R24, c[0x0][0x3a8] ;  /* 0x0000ea00ff187b82 */ /* 0x000ee20000000a00 */
[----:B------:R-:W-:Y:S01]  /*0ef0*/  R2UR UR4, R16 ;  /* 0x00000000100472ca */ /* 0x000fe200000e0000 */
[----:B------:R-:W-:Y:S01]  /*0f00*/  IMAD R11, R0, R11, R0 ;  /* 0x0000000b000b7224 */ /* 0x000fe200078e0200 */
[----:B------:R-:W-:-:S03]  /*0f10*/  R2UR UR5, R17 ;  /* 0x00000000110572ca */ /* 0x000fc600000e0000 */
[----:B---3--:R-:W-:-:S10]  /*0f20*/  IMAD.WIDE R24, R11, 0x4, R24 ;  /* 0x000000040b187825 */ /* 0x008fd400078e0218 */
[----:B------:R-:W3:Y:S01]  /*0f30*/  LDG.E R24, desc[UR4][R24.64+-0x4] ;  /* 0xfffffc0418187981 */ /* 0x000ee2000c1e1900 */
[----:B------:R-:W-:Y:S01]  /*0f40*/  MOV R0, 0x0 ;  /* 0x0000000000007802 */ /* 0x000fe20000000f00 */
[----:B------:R-:W4:Y:S01]  /*0f50*/  LDCU.64 UR4, c[0x4][0x10] ;  /* 0x01000200ff0477ac */ /* 0x000f220008000a00 */
[----:B-12---:R-:W-:Y:S02]  /*0f60*/  IMAD.MOV.U32 R6, RZ, RZ, R18 ;  /* 0x000000ffff067224 */ /* 0x006fe400078e0012 */
[----:B------:R1:W2:Y:S01]  /*0f70*/  LDC.64 R8, c[0x4][R0] ;  /* 0x0100000000087b82 */ /* 0x0002a20000000a00 */
[----:B------:R-:W-:Y:S02]  /*0f80*/  IMAD.MOV.U32 R7, RZ, RZ, R19 ;  /* 0x000000ffff077224 */ /* 0x000fe400078e0013 */
[----:B----4-:R-:W-:Y:S01]  /*0f90*/  IMAD.U32 R4, RZ, RZ, UR4 ;  /* 0x00000004ff047e24 */ /* 0x010fe2000f8e00ff */
[----:B------:R-:W-:Y:S01]  /*0fa0*/  MOV R5, UR5 ;  /* 0x0000000500057c02 */ /* 0x000fe20008000f00 */
[----:B--23--:R1:W-:Y:S06]  /*0fb0*/  STL [R1], R24 ;  /* 0x0000001801007387 */ /* 0x00c3ec0000100800 */
[----:B0-----:R-:W-:-:S07]  /*0fc0*/  LEPC R20, `(.L_x_10) ;  /* 0x000000001014794e */ /* 0x001fce0000000000 */
[----:B-1----:R-:W-:Y:S05]  /*0fd0*/  CALL.ABS.NOINC R8 ;  /* 0x0000000008007343 */ /* 0x002fea0003c00000 */
.L_x_10:
[----:B------:R-:W-:Y:S01]  /*0fe0*/  MOV R0, 0x8 ;  /* 0x0000000800007802 */ /* 0x000fe20000000f00 */
[----:B------:R-:W0:Y:S03]  /*0ff0*/  LDCU.64 UR4, c[0x0][0x3a8] ;  /* 0x00007500ff0477ac */ /* 0x000e260008000a00 */
[----:B------:R1:W2:Y:S01]  /*1000*/  LDC.64 R6, c[0x4][R0] ;  /* 0x0100000000067b82 */ /* 0x0002a20000000a00 */
[----:B0-----:R-:W-:Y:S02]  /*1010*/  IMAD.U32 R4, RZ, RZ, UR4 ;  /* 0x00000004ff047e24 */ /* 0x001fe4000f8e00ff */
[----:B-1----:R-:W-:-:S07]  /*1020*/  IMAD.U32 R5, RZ, RZ, UR5 ;  /* 0x00000005ff057e24 */ /* 0x002fce000f8e00ff */
[----:B------:R-:W-:-:S07]  /*1030*/  LEPC R20, `(.L_x_1) ;  /* 0x000000001014794e */ /* 0x000fce0000000000 */
[----:B--2---:R-:W-:Y:S05]  /*1040*/  CALL.ABS.NOINC R6 ;  /* 0x0000000006007343 */ /* 0x004fea0003c00000 */
.L_x_1:
[----:B------:R-:W0:Y:S01]  /*1050*/  LDC.64 R4, c[0x0][0x380] ;  /* 0x0000e000ff047b82 */ /* 0x000e220000000a00 */
[----:B-1----:R-:W-:Y:S02]  /*1060*/  R2UR UR4, R16 ;  /* 0x00000000100472ca */ /* 0x002fe400000e0000 */
[----:B------:R-:W-:Y:S01]  /*1070*/  R2UR UR5, R17 ;  /* 0x00000000110572ca */ /* 0x000fe200000e0000 */
[----:B0-----:R-:W-:-:S12]  /*1080*/  IMAD.WIDE R2, R2, 0x4, R4 ;  /* 0x0000000402027825 */ /* 0x001fd800078e0204 */
[----:B------:R-:W-:Y:S01]  /*1090*/  STG.E desc[UR4][R2.64], R24 ;  /* 0x0000001802007986 */ /* 0x000fe2000c101904 */
[----:B------:R-:W-:Y:S05]  /*10a0*/  EXIT ;  /* 0x000000000000794d */ /* 0x000fea0003800000 */
.L_x_11:
[----:B------:R-:W-:-:S00]  /*10b0*/  BRA `(.L_x_11) ;  /* 0xfffffffc00fc7947 */ /* 0x000fc0000383ffff */
[----:B------:R-:W-:-:S00]  /*10c0*/  NOP ;  /* 0x0000000000007918 */ /* 0x000fc00000000000 */
        /* <DEDUP_REMOVED lines=11> */
.L_x_12:


//--------------------- .nv.global.init           --------------------------
	.section	.nv.global.init,"aw",@progbits
.nv.global.init:
	.type		$str,@object
	.size		$str,($str$1 - $str)
$str:
        /*0000*/ 	.byte	0x25, 0x64, 0x0a, 0x00
	.type		$str$1,@object
	.size		$str$1,(.L_1 - $str$1)
$str$1:
        /*0004*/ 	.byte	0x25, 0x64, 0x20, 0x65, 0x78, 0x65, 0x63, 0x75, 0x74, 0x65, 0x64, 0x20, 0x25, 0x64, 0x0a, 0x00
.L_1:


//--------------------- .nv.shared.reserved.0     --------------------------
	.section	.nv.shared.reserved.0,"aw",@nobits
	.weak		__nv_reservedSMEM_offset_0_alias
	.size		__nv_reservedSMEM_offset_0_alias, 0, 64
	.other		__nv_reservedSMEM_offset_0_alias,@"STO_CUDA_RESERVED_SHARED STV_DEFAULT"
__nv_reservedSMEM_offset_0_alias:
	.zero		0
	.zero		64


//--------------------- .nv.constant0._Z6kernelPiPcS0_iiiS_ --------------------------
	.section	.nv.constant0._Z6kernelPiPcS0_iiiS_,"a",@progbits
	.sectionflags	@""
	.align	4
.nv.constant0._Z6kernelPiPcS0_iiiS_:
	.zero		944


//--------------------- SYMBOLS --------------------------

	.type		.nv.reservedSmem.offset0,@object
	.size		.nv.reservedSmem.offset0,0x4
	.type		vprintf,@function
	.type		free,@function
